	.headerflags	@"EF_CUDA_TEXMODE_UNIFIED EF_CUDA_64BIT_ADDRESS EF_CUDA_ACCELERATORS EF_CUDA_SM90 EF_CUDA_VIRTUAL_SM(EF_CUDA_SM90)"
	.elftype	@"ET_EXEC"


//--------------------- .nv.info                  --------------------------
	.section	.nv.info,"",@"SHT_CUDA_INFO"
	.align	4


	//----- nvinfo : EIATTR_REGCOUNT
	.align		4
        /*0000*/ 	.byte	0x04, 0x2f
        /*0002*/ 	.short	(.L_1 - .L_0)
	.align		4
.L_0:
        /*0004*/ 	.word	index@(triton_mm)
        /*0008*/ 	.word	0x00000036


	//----- nvinfo : EIATTR_MIN_STACK_SIZE
	.align		4
.L_1:
        /*000c*/ 	.byte	0x04, 0x12
        /*000e*/ 	.short	(.L_3 - .L_2)
	.align		4
.L_2:
        /*0010*/ 	.word	index@(triton_mm)
        /*0014*/ 	.word	0x00000000


	//----- nvinfo : EIATTR_FRAME_SIZE
	.align		4
.L_3:
        /*0018*/ 	.byte	0x04, 0x11
        /*001a*/ 	.short	(.L_5 - .L_4)
	.align		4
.L_4:
        /*001c*/ 	.word	index@(triton_mm)
        /*0020*/ 	.word	0x00000000


	//----- nvinfo : EIATTR_MIN_STACK_SIZE
	.align		4
.L_5:
        /*0024*/ 	.byte	0x04, 0x12
        /*0026*/ 	.short	(.L_7 - .L_6)
	.align		4
.L_6:
        /*0028*/ 	.word	index@(triton_mm)
        /*002c*/ 	.word	0x00000000
.L_7:


//--------------------- .nv.info.triton_mm        --------------------------
	.section	.nv.info.triton_mm,"",@"SHT_CUDA_INFO"
	.sectionflags	@""
	.align	4


	//----- nvinfo : EIATTR_CUDA_API_VERSION
	.align		4
        /*0000*/ 	.byte	0x04, 0x37
        /*0002*/ 	.short	(.L_9 - .L_8)
.L_8:
        /*0004*/ 	.word	0x0000007c


	//----- nvinfo : EIATTR_KPARAM_INFO
	.align		4
.L_9:
        /*0008*/ 	.byte	0x04, 0x17
        /*000a*/ 	.short	(.L_11 - .L_10)
.L_10:
        /*000c*/ 	.word	0x00000000
        /*0010*/ 	.short	0x0003
        /*0012*/ 	.short	0x0018
        /*0014*/ 	.byte	0x00, 0xf0, 0x11, 0x00


	//----- nvinfo : EIATTR_KPARAM_INFO
	.align		4
.L_11:
        /*0018*/ 	.byte	0x04, 0x17
        /*001a*/ 	.short	(.L_13 - .L_12)
.L_12:
        /*001c*/ 	.word	0x00000000
        /*0020*/ 	.short	0x0002
        /*0022*/ 	.short	0x0010
        /*0024*/ 	.byte	0x00, 0xf0, 0x21, 0x00


	//----- nvinfo : EIATTR_KPARAM_INFO
	.align		4
.L_13:
        /*0028*/ 	.byte	0x04, 0x17
        /*002a*/ 	.short	(.L_15 - .L_14)
.L_14:
        /*002c*/ 	.word	0x00000000
        /*0030*/ 	.short	0x0001
        /*0032*/ 	.short	0x0008
        /*0034*/ 	.byte	0x00, 0xf0, 0x21, 0x00


	//----- nvinfo : EIATTR_KPARAM_INFO
	.align		4
.L_15:
        /*0038*/ 	.byte	0x04, 0x17
        /*003a*/ 	.short	(.L_17 - .L_16)
.L_16:
        /*003c*/ 	.word	0x00000000
        /*0040*/ 	.short	0x0000
        /*0042*/ 	.short	0x0000
        /*0044*/ 	.byte	0x00, 0xf0, 0x21, 0x00


	//----- nvinfo : EIATTR_SPARSE_MMA_MASK
	.align		4
.L_17:
        /*0048*/ 	.byte	0x03, 0x50
        /*004a*/ 	.short	0x0000


	//----- nvinfo : EIATTR_MAXREG_COUNT
	.align		4
        /*004c*/ 	.byte	0x03, 0x1b
        /*004e*/ 	.short	0x00ff


	//----- nvinfo : EIATTR_EXIT_INSTR_OFFSETS
	.align		4
        /*0050*/ 	.byte	0x04, 0x1c
        /*0052*/ 	.short	(.L_19 - .L_18)


	//   ....[0]....
.L_18:
        /*0054*/ 	.word	0x00000050


	//   ....[1]....
        /*0058*/ 	.word	0x00001600


	//   ....[2]....
        /*005c*/ 	.word	0x00001650


	//----- nvinfo : EIATTR_MAX_THREADS
	.align		4
.L_19:
        /*0060*/ 	.byte	0x04, 0x05
        /*0062*/ 	.short	(.L_21 - .L_20)
.L_20:
        /*0064*/ 	.word	0x00000040
        /*0068*/ 	.word	0x00000001
        /*006c*/ 	.word	0x00000001


	//----- nvinfo : EIATTR_CBANK_PARAM_SIZE
	.align		4
.L_21:
        /*0070*/ 	.byte	0x03, 0x19
        /*0072*/ 	.short	0x001c


	//----- nvinfo : EIATTR_PARAM_CBANK
	.align		4
        /*0074*/ 	.byte	0x04, 0x0a
        /*0076*/ 	.short	(.L_23 - .L_22)
	.align		4
.L_22:
        /*0078*/ 	.word	index@(.nv.constant0.triton_mm)
        /*007c*/ 	.short	0x0210
        /*007e*/ 	.short	0x001c


	//----- nvinfo : EIATTR_SW_WAR
	.align		4
.L_23:
        /*0080*/ 	.byte	0x04, 0x36
        /*0082*/ 	.short	(.L_25 - .L_24)
.L_24:
        /*0084*/ 	.word	0x00000008
.L_25:


//--------------------- .nv.callgraph             --------------------------
	.section	.nv.callgraph,"",@"SHT_CUDA_CALLGRAPH"
	.align	4
	.sectionentsize	8
	.align		4
        /*0000*/ 	.word	0x00000000
	.align		4
        /*0004*/ 	.word	0xffffffff
	.align		4
        /*0008*/ 	.word	0x00000000
	.align		4
        /*000c*/ 	.word	0xfffffffe
	.align		4
        /*0010*/ 	.word	0x00000000
	.align		4
        /*0014*/ 	.word	0xfffffffd
	.align		4
        /*0018*/ 	.word	0x00000000
	.align		4
        /*001c*/ 	.word	0xfffffffc


//--------------------- .text.triton_mm           --------------------------
	.section	.text.triton_mm,"ax",@progbits
	.sectionflags	@"SHF_BARRIERS=1"
	.align	128
        .global         triton_mm
        .type           triton_mm,@function
        .size           triton_mm,(.L_x_2 - triton_mm)
        .other          triton_mm,@"STO_CUDA_ENTRY STV_DEFAULT"
triton_mm:
.text.triton_mm:
[----:B------:R-:W0:Y:S02]  /*0000*/  LDC R1, c[0x0][0x28] ;  /* 0x00000a00ff017b82 */ /* 0x000e240000000800 */
[----:B------:R-:W1:Y:S01]  /*0010*/  LDC R4, c[0x0][0x228] ;  /* 0x00008a00ff047b82 */ /* 0x000e620000000800 */
[----:B------:R-:W-:-:S04]  /*0020*/  IMAD.MOV.U32 R3, RZ, RZ, 0xc00 ;  /* 0x00000c00ff037424 */ /* 0x000fc800078e00ff */
[----:B-1----:R-:W-:-:S05]  /*0030*/  IMAD R0, R4, R3, 0xc00000 ;  /* 0x00c0000004007424 */ /* 0x002fca00078e0203 */
[----:B------:R-:W-:-:S13]  /*0040*/  ISETP.NE.AND P0, PT, R0, RZ, PT ;  /* 0x000000ff0000720c */ /* 0x000fda0003f05270 */
[----:B------:R-:W-:Y:S05]  /*0050*/  @!P0 EXIT ;  /* 0x000000000000894d */ /* 0x000fea0003800000 */
[----:B------:R-:W1:Y:S01]  /*0060*/  S2R R13, SR_CTAID.X ;  /* 0x00000000000d7919 */ /* 0x000e620000002500 */
[C---:B------:R-:W-:Y:S01]  /*0070*/  VIADD R0, R4.reuse, 0x101f ;  /* 0x0000101f04007836 */ /* 0x040fe20000000000 */
[----:B------:R-:W2:Y:S01]  /*0080*/  S2UR UR5, SR_CgaCtaId ;  /* 0x00000000000579c3 */ /* 0x000ea20000008800 */
[----:B------:R-:W-:Y:S01]  /*0090*/  VIADD R4, R4, 0x1000 ;  /* 0x0000100004047836 */ /* 0x000fe20000000000 */
[----:B------:R-:W-:Y:S01]  /*00a0*/  UMOV UR4, 0x400 ;  /* 0x0000040000047882 */ /* 0x000fe20000000000 */
[----:B------:R-:W-:Y:S02]  /*00b0*/  CS2R R32, SRZ ;  /* 0x0000000000207805 */ /* 0x000fe4000001ff00 */
[----:B------:R-:W-:Y:S02]  /*00c0*/  SHF.R.S32.HI R3, RZ, 0x1f, R0 ;  /* 0x0000001fff037819 */ /* 0x000fe40000011400 */
[----:B------:R-:W-:Y:S01]  /*00d0*/  CS2R R34, SRZ ;  /* 0x0000000000227805 */ /* 0x000fe2000001ff00 */
[----:B------:R-:W-:Y:S01]  /*00e0*/  ULDC.64 UR6, c[0x0][0x208] ;  /* 0x0000820000067ab9 */ /* 0x000fe20000000a00 */
[----:B------:R-:W-:Y:S01]  /*00f0*/  LEA.HI R3, R3, R0, RZ, 0x5 ;  /* 0x0000000003037211 */ /* 0x000fe200078f28ff */
[----:B--2---:R-:W-:-:S04]  /*0100*/  UPRMT UR4, UR5, 0x654, UR4 ;  /* 0x0000065405047896 */ /* 0x004fc80008000004 */
[----:B------:R-:W-:Y:S01]  /*0110*/  UIADD3 UR5, UR4, 0x400, URZ ;  /* 0x0000040004057890 */ /* 0x000fe2000fffe03f */
[C---:B-1----:R-:W-:Y:S01]  /*0120*/  IMAD.HI R2, R13.reuse, 0x2aaaaaab, RZ ;  /* 0x2aaaaaab0d027827 */ /* 0x042fe200078e02ff */
[----:B------:R-:W-:Y:S02]  /*0130*/  IABS R12, R13 ;  /* 0x0000000d000c7213 */ /* 0x000fe40000000000 */
[----:B------:R-:W-:Y:S02]  /*0140*/  ISETP.GE.AND P1, PT, R13, RZ, PT ;  /* 0x000000ff0d00720c */ /* 0x000fe40003f26270 */
[----:B------:R-:W-:-:S04]  /*0150*/  SHF.R.U32.HI R5, RZ, 0x1f, R2 ;  /* 0x0000001fff057819 */ /* 0x000fc80000011602 */
[----:B------:R-:W-:-:S05]  /*0160*/  LEA.HI.SX32 R6, R2, R5, 0x19 ;  /* 0x0000000502067211 */ /* 0x000fca00078fcaff */
[C---:B------:R-:W-:Y:S02]  /*0170*/  IMAD.SHL.U32 R10, R6.reuse, 0x8, RZ ;  /* 0x00000008060a7824 */ /* 0x040fe400078e00ff */
[----:B------:R-:W-:-:S03]  /*0180*/  IMAD R13, R6, -0x300, R13 ;  /* 0xfffffd00060d7824 */ /* 0x000fc600078e020d */
[----:B------:R-:W-:Y:S02]  /*0190*/  LEA.HI.SX32 R0, R3, -R10, 0x1b ;  /* 0x8000000a03007211 */ /* 0x000fe400078fdaff */
[----:B------:R-:W-:Y:S02]  /*01a0*/  IABS R6, R13 ;  /* 0x0000000d00067213 */ /* 0x000fe40000000000 */
[----:B------:R-:W-:-:S04]  /*01b0*/  VIMNMX R0, R0, 0x8, PT ;  /* 0x0000000800007848 */ /* 0x000fc80003fe0100 */
[----:B------:R-:W-:-:S04]  /*01c0*/  IABS R5, R0 ;  /* 0x0000000000057213 */ /* 0x000fc80000000000 */
[----:B------:R-:W1:Y:S08]  /*01d0*/  I2F.RP R7, R5 ;  /* 0x0000000500077306 */ /* 0x000e700000209400 */
[----:B-1----:R-:W1:Y:S02]  /*01e0*/  MUFU.RCP R7, R7 ;  /* 0x0000000700077308 */ /* 0x002e640000001000 */
[----:B-1----:R-:W-:-:S06]  /*01f0*/  VIADD R2, R7, 0xffffffe ;  /* 0x0ffffffe07027836 */ /* 0x002fcc0000000000 */
[----:B------:R1:W2:Y:S02]  /*0200*/  F2I.FTZ.U32.TRUNC.NTZ R3, R2 ;  /* 0x0000000200037305 */ /* 0x0002a4000021f000 */
[----:B-1----:R-:W-:Y:S02]  /*0210*/  IMAD.MOV.U32 R2, RZ, RZ, RZ ;  /* 0x000000ffff027224 */ /* 0x002fe400078e00ff */
[----:B--2---:R-:W-:-:S04]  /*0220*/  IMAD.MOV R8, RZ, RZ, -R3 ;  /* 0x000000ffff087224 */ /* 0x004fc800078e0a03 */
[----:B------:R-:W-:Y:S01]  /*0230*/  IMAD R9, R8, R5, RZ ;  /* 0x0000000508097224 */ /* 0x000fe200078e02ff */
[----:B------:R-:W-:-:S03]  /*0240*/  IABS R8, R0 ;  /* 0x0000000000087213 */ /* 0x000fc60000000000 */
[----:B------:R-:W-:-:S04]  /*0250*/  IMAD.HI.U32 R3, R3, R9, R2 ;  /* 0x0000000903037227 */ /* 0x000fc800078e0002 */
[----:B------:R-:W-:Y:S01]  /*0260*/  IMAD.MOV R15, RZ, RZ, -R8 ;  /* 0x000000ffff0f7224 */ /* 0x000fe200078e0a08 */
[----:B------:R-:W-:Y:S01]  /*0270*/  IABS R8, R4 ;  /* 0x0000000400087213 */ /* 0x000fe20000000000 */
[----:B------:R-:W-:-:S03]  /*0280*/  IMAD.HI.U32 R2, R3, R12, RZ ;  /* 0x0000000c03027227 */ /* 0x000fc600078e00ff */
[----:B------:R-:W1:Y:S01]  /*0290*/  I2F.RP R9, R8 ;  /* 0x0000000800097306 */ /* 0x000e620000209400 */
[----:B------:R-:W-:Y:S02]  /*02a0*/  IMAD R12, R2, R15, R12 ;  /* 0x0000000f020c7224 */ /* 0x000fe400078e020c */
[----:B------:R-:W2:Y:S03]  /*02b0*/  S2R R2, SR_TID.X ;  /* 0x0000000000027919 */ /* 0x000ea60000002100 */
[----:B------:R-:W-:Y:S02]  /*02c0*/  ISETP.GT.U32.AND P0, PT, R5, R12, PT ;  /* 0x0000000c0500720c */ /* 0x000fe40003f04070 */
[----:B-1----:R-:W1:Y:S11]  /*02d0*/  MUFU.RCP R9, R9 ;  /* 0x0000000900097308 */ /* 0x002e760000001000 */
[----:B------:R-:W-:-:S05]  /*02e0*/  @!P0 IMAD.IADD R12, R12, 0x1, -R5 ;  /* 0x000000010c0c8824 */ /* 0x000fca00078e0a05 */
[----:B------:R-:W-:Y:S01]  /*02f0*/  ISETP.GT.U32.AND P0, PT, R5, R12, PT ;  /* 0x0000000c0500720c */ /* 0x000fe20003f04070 */
[----:B-1----:R-:W-:Y:S01]  /*0300*/  VIADD R7, R9, 0xffffffe ;  /* 0x0ffffffe09077836 */ /* 0x002fe20000000000 */
[----:B------:R-:W-:Y:S02]  /*0310*/  LOP3.LUT R9, RZ, R0, RZ, 0x33, !PT ;  /* 0x00000000ff097212 */ /* 0x000fe400078e33ff */
[----:B--2---:R-:W-:-:S03]  /*0320*/  SHF.R.U32.HI R46, RZ, 0x1, R2 ;  /* 0x00000001ff2e7819 */ /* 0x004fc60000011602 */
[----:B------:R-:W1:Y:S06]  /*0330*/  F2I.FTZ.U32.TRUNC.NTZ R7, R7 ;  /* 0x0000000700077305 */ /* 0x000e6c000021f000 */
[----:B------:R-:W-:Y:S01]  /*0340*/  @!P0 IMAD.IADD R12, R12, 0x1, -R5 ;  /* 0x000000010c0c8824 */ /* 0x000fe200078e0a05 */
[----:B------:R-:W-:Y:S02]  /*0350*/  ISETP.NE.AND P0, PT, R0, RZ, PT ;  /* 0x000000ff0000720c */ /* 0x000fe40003f05270 */
[----:B------:R-:W-:Y:S01]  /*0360*/  SGXT.U32 R46, R46, 0x5 ;  /* 0x000000052e2e781a */ /* 0x000fe20000000000 */
[----:B------:R-:W-:Y:S01]  /*0370*/  @!P1 IMAD.MOV R12, RZ, RZ, -R12 ;  /* 0x000000ffff0c9224 */ /* 0x000fe200078e0a0c */
[----:B------:R-:W-:-:S04]  /*0380*/  LOP3.LUT R0, R13, R0, RZ, 0x3c, !PT ;  /* 0x000000000d007212 */ /* 0x000fc800078e3cff */
[----:B------:R-:W-:Y:S01]  /*0390*/  SEL R11, R9, R12, !P0 ;  /* 0x0000000c090b7207 */ /* 0x000fe20004000000 */
[----:B------:R-:W-:Y:S01]  /*03a0*/  IMAD.HI.U32 R12, R3, R6, RZ ;  /* 0x00000006030c7227 */ /* 0x000fe200078e00ff */
[----:B------:R-:W-:-:S03]  /*03b0*/  ISETP.GE.AND P3, PT, R0, RZ, PT ;  /* 0x000000ff0000720c */ /* 0x000fc60003f66270 */
[----:B------:R-:W-:Y:S02]  /*03c0*/  IMAD.IADD R3, R10, 0x1, R11 ;  /* 0x000000010a037824 */ /* 0x000fe400078e020b */
[----:B------:R-:W-:Y:S01]  /*03d0*/  IMAD R10, R12, R15, R6 ;  /* 0x0000000f0c0a7224 */ /* 0x000fe200078e0206 */
[----:B------:R-:W-:Y:S01]  /*03e0*/  IABS R15, R4 ;  /* 0x00000004000f7213 */ /* 0x000fe20000000000 */
[----:B------:R-:W-:Y:S02]  /*03f0*/  IMAD.SHL.U32 R3, R3, 0x20, RZ ;  /* 0x0000002003037824 */ /* 0x000fe400078e00ff */
[----:B-1----:R-:W-:Y:S01]  /*0400*/  IMAD.MOV R11, RZ, RZ, -R7 ;  /* 0x000000ffff0b7224 */ /* 0x002fe200078e0a07 */
[----:B------:R-:W-:Y:S01]  /*0410*/  ISETP.GT.U32.AND P2, PT, R5, R10, PT ;  /* 0x0000000a0500720c */ /* 0x000fe20003f44070 */
[----:B------:R-:W-:Y:S01]  /*0420*/  IMAD.MOV.U32 R6, RZ, RZ, RZ ;  /* 0x000000ffff067224 */ /* 0x000fe200078e00ff */
[----:B------:R-:W-:Y:S01]  /*0430*/  LOP3.LUT R16, R3, R46, RZ, 0xfc, !PT ;  /* 0x0000002e03107212 */ /* 0x000fe200078efcff */
[----:B------:R-:W-:-:S03]  /*0440*/  IMAD R11, R11, R8, RZ ;  /* 0x000000080b0b7224 */ /* 0x000fc600078e02ff */
[----:B------:R-:W-:Y:S01]  /*0450*/  IABS R14, R16 ;  /* 0x00000010000e7213 */ /* 0x000fe20000000000 */
[----:B------:R-:W-:-:S04]  /*0460*/  IMAD.HI.U32 R6, R7, R11, R6 ;  /* 0x0000000b07067227 */ /* 0x000fc800078e0006 */
[----:B------:R-:W-:Y:S02]  /*0470*/  IMAD.MOV.U32 R7, RZ, RZ, R14 ;  /* 0x000000ffff077224 */ /* 0x000fe400078e000e */
[----:B------:R-:W-:Y:S02]  /*0480*/  @!P2 IMAD.IADD R10, R10, 0x1, -R5 ;  /* 0x000000010a0aa824 */ /* 0x000fe400078e0a05 */
[----:B------:R-:W-:Y:S02]  /*0490*/  IMAD.MOV R11, RZ, RZ, -R15 ;  /* 0x000000ffff0b7224 */ /* 0x000fe400078e0a0f */
[----:B------:R-:W-:Y:S01]  /*04a0*/  IMAD.HI.U32 R6, R6, R7, RZ ;  /* 0x0000000706067227 */ /* 0x000fe200078e00ff */
[----:B------:R-:W-:-:S03]  /*04b0*/  ISETP.GE.U32.AND P1, PT, R10, R5, PT ;  /* 0x000000050a00720c */ /* 0x000fc60003f26070 */
[----:B------:R-:W-:Y:S02]  /*04c0*/  IMAD R5, R6, R11, R7 ;  /* 0x0000000b06057224 */ /* 0x000fe400078e0207 */
[----:B------:R-:W-:Y:S01]  /*04d0*/  @!P2 VIADD R12, R12, 0x1 ;  /* 0x000000010c0ca836 */ /* 0x000fe20000000000 */
[----:B------:R-:W1:Y:S01]  /*04e0*/  LDC.64 R6, c[0x0][0x210] ;  /* 0x00008400ff067b82 */ /* 0x000e620000000a00 */
[----:B------:R-:W-:Y:S01]  /*04f0*/  ISETP.GE.AND P2, PT, R16, RZ, PT ;  /* 0x000000ff1000720c */ /* 0x000fe20003f46270 */
[----:B------:R-:W-:Y:S01]  /*0500*/  IMAD.SHL.U32 R14, R2, 0x10, RZ ;  /* 0x00000010020e7824 */ /* 0x000fe200078e00ff */
[----:B------:R-:W-:-:S04]  /*0510*/  ISETP.GT.U32.AND P4, PT, R8, R5, PT ;  /* 0x000000050800720c */ /* 0x000fc80003f84070 */
[----:B------:R-:W-:-:S04]  /*0520*/  @P1 VIADD R12, R12, 0x1 ;  /* 0x000000010c0c1836 */ /* 0x000fc80000000000 */
[----:B------:R-:W-:-:S05]  /*0530*/  @!P3 IMAD.MOV R12, RZ, RZ, -R12 ;  /* 0x000000ffff0cb224 */ /* 0x000fca00078e0a0c */
[----:B------:R-:W-:Y:S01]  /*0540*/  @!P4 IMAD.IADD R5, R5, 0x1, -R8 ;  /* 0x000000010505c824 */ /* 0x000fe200078e0a08 */
[----:B------:R-:W-:Y:S02]  /*0550*/  SEL R0, R9, R12, !P0 ;  /* 0x0000000c09007207 */ /* 0x000fe40004000000 */
[----:B------:R-:W-:Y:S02]  /*0560*/  ISETP.NE.AND P0, PT, R4, RZ, PT ;  /* 0x000000ff0400720c */ /* 0x000fe40003f05270 */
[----:B------:R-:W-:Y:S01]  /*0570*/  ISETP.GT.U32.AND P1, PT, R8, R5, PT ;  /* 0x000000050800720c */ /* 0x000fe20003f24070 */
[----:B------:R-:W-:-:S05]  /*0580*/  IMAD.SHL.U32 R0, R0, 0x20, RZ ;  /* 0x0000002000007824 */ /* 0x000fca00078e00ff */
[----:B------:R-:W-:-:S07]  /*0590*/  LOP3.LUT R10, R0, R46, RZ, 0xfc, !PT ;  /* 0x0000002e000a7212 */ /* 0x000fce00078efcff */
[----:B------:R-:W-:Y:S02]  /*05a0*/  @!P1 IMAD.IADD R5, R5, 0x1, -R8 ;  /* 0x0000000105059824 */ /* 0x000fe400078e0a08 */
[----:B------:R-:W-:-:S04]  /*05b0*/  IMAD.HI R8, R10, 0x2aaaaaab, RZ ;  /* 0x2aaaaaab0a087827 */ /* 0x000fc800078e02ff */
[----:B------:R-:W-:Y:S01]  /*05c0*/  IMAD.MOV.U32 R9, RZ, RZ, R5 ;  /* 0x000000ffff097224 */ /* 0x000fe200078e0005 */
[----:B------:R-:W-:Y:S01]  /*05d0*/  SHF.R.U32.HI R11, RZ, 0x1f, R8 ;  /* 0x0000001fff0b7819 */ /* 0x000fe20000011608 */
[----:B------:R-:W-:Y:S02]  /*05e0*/  IMAD.SHL.U32 R5, R2, 0x8, RZ ;  /* 0x0000000802057824 */ /* 0x000fe400078e00ff */
[----:B------:R-:W-:Y:S01]  /*05f0*/  @!P2 IMAD.MOV R9, RZ, RZ, -R9 ;  /* 0x000000ffff09a224 */ /* 0x000fe200078e0a09 */
[----:B------:R-:W-:Y:S02]  /*0600*/  LEA.HI R11, R8, R11, RZ, 0x17 ;  /* 0x0000000b080b7211 */ /* 0x000fe400078fb8ff */
[----:B------:R-:W-:Y:S02]  /*0610*/  @!P0 LOP3.LUT R9, RZ, R4, RZ, 0x33, !PT ;  /* 0x00000004ff098212 */ /* 0x000fe400078e33ff */
[----:B------:R-:W-:Y:S01]  /*0620*/  LOP3.LUT R8, R5, 0x8, RZ, 0xc0, !PT ;  /* 0x0000000805087812 */ /* 0x000fe200078ec0ff */
[----:B------:R-:W-:Y:S01]  /*0630*/  IMAD R11, R11, -0xc00, R10 ;  /* 0xfffff4000b0b7824 */ /* 0x000fe200078e020a */
[----:B------:R-:W-:-:S02]  /*0640*/  LOP3.LUT R13, R5, 0x8, R2, 0x48, !PT ;  /* 0x00000008050d7812 */ /* 0x000fc400078e4802 */
[----:B------:R-:W2:Y:S01]  /*0650*/  LDC.64 R4, c[0x0][0x218] ;  /* 0x00008600ff047b82 */ /* 0x000ea20000000a00 */
[----:B------:R-:W-:Y:S01]  /*0660*/  IMAD R9, R9, 0xc00, R8 ;  /* 0x00000c0009097824 */ /* 0x000fe200078e0208 */
[----:B------:R-:W-:Y:S01]  /*0670*/  SHF.R.U32.HI R10, RZ, 0x2, R2 ;  /* 0x00000002ff0a7819 */ /* 0x000fe20000011602 */
[----:B------:R-:W-:Y:S01]  /*0680*/  IMAD R11, R11, 0xc00, R8 ;  /* 0x00000c000b0b7824 */ /* 0x000fe200078e0208 */
[----:B------:R-:W-:Y:S01]  /*0690*/  SHF.R.U32.HI R8, RZ, 0x3, R2 ;  /* 0x00000003ff087819 */ /* 0x000fe20000011602 */
[----:B-1----:R-:W-:Y:S01]  /*06a0*/  IMAD.WIDE R6, R9, 0x2, R6 ;  /* 0x0000000209067825 */ /* 0x002fe200078e0206 */
[----:B------:R-:W-:Y:S02]  /*06b0*/  SHF.R.U32.HI R9, RZ, 0x4, R2 ;  /* 0x00000004ff097819 */ /* 0x000fe40000011602 */
[----:B------:R-:W-:Y:S01]  /*06c0*/  SGXT.U32 R8, R8, 0x1 ;  /* 0x000000010808781a */ /* 0x000fe20000000000 */
[----:B------:R-:W-:Y:S01]  /*06d0*/  IMAD R46, R46, 0x10, R13 ;  /* 0x000000102e2e7824 */ /* 0x000fe200078e020d */
[----:B------:R-:W-:Y:S01]  /*06e0*/  SGXT.U32 R10, R10, 0x1 ;  /* 0x000000010a0a781a */ /* 0x000fe20000000000 */
[----:B------:R-:W-:Y:S01]  /*06f0*/  IMAD.MOV.U32 R50, RZ, RZ, R6 ;  /* 0x000000ffff327224 */ /* 0x000fe200078e0006 */
[----:B------:R-:W-:Y:S01]  /*0700*/  SHF.R.U32.HI R13, RZ, 0x4, R2 ;  /* 0x00000004ff0d7819 */ /* 0x000fe20000011602 */
[----:B------:R-:W-:Y:S01]  /*0710*/  IMAD.MOV.U32 R51, RZ, RZ, R7 ;  /* 0x000000ffff337224 */ /* 0x000fe200078e0007 */
[----:B------:R-:W-:-:S02]  /*0720*/  SGXT.U32 R9, R9, 0x1 ;  /* 0x000000010909781a */ /* 0x000fc40000000000 */
[----:B------:R-:W-:Y:S02]  /*0730*/  CS2R R6, SRZ ;  /* 0x0000000000067805 */ /* 0x000fe4000001ff00 */
[-C--:B------:R-:W-:Y:S02]  /*0740*/  LOP3.LUT R12, R8, R10.reuse, RZ, 0x3c, !PT ;  /* 0x0000000a080c7212 */ /* 0x080fe400078e3cff */
[----:B------:R-:W-:Y:S02]  /*0750*/  LOP3.LUT R13, R8, 0x2, R13, 0xf8, !PT ;  /* 0x00000002080d7812 */ /* 0x000fe400078ef80d */
[C---:B------:R-:W-:Y:S01]  /*0760*/  LOP3.LUT R10, R9.reuse, R10, RZ, 0x3c, !PT ;  /* 0x0000000a090a7212 */ /* 0x040fe200078e3cff */
[----:B------:R-:W-:Y:S01]  /*0770*/  IMAD.SHL.U32 R9, R9, 0x80, RZ ;  /* 0x0000008009097824 */ /* 0x000fe200078e00ff */
[----:B------:R-:W-:Y:S01]  /*0780*/  SHF.R.U32.HI R2, RZ, 0x2, R2 ;  /* 0x00000002ff027819 */ /* 0x000fe20000011602 */
[----:B------:R-:W-:Y:S01]  /*0790*/  IMAD.SHL.U32 R13, R13, 0x80, RZ ;  /* 0x000000800d0d7824 */ /* 0x000fe200078e00ff */
[----:B------:R-:W-:Y:S01]  /*07a0*/  LOP3.LUT R8, R14, 0x70, RZ, 0xe2, !PT ;  /* 0x000000700e087812 */ /* 0x000fe200078ee2ff */
[----:B------:R-:W-:Y:S01]  /*07b0*/  IMAD.SHL.U32 R10, R10, 0x8, RZ ;  /* 0x000000080a0a7824 */ /* 0x000fe200078e00ff */
[----:B------:R-:W-:Y:S01]  /*07c0*/  SGXT.U32 R2, R2, 0x4 ;  /* 0x000000040202781a */ /* 0x000fe20000000000 */
[----:B------:R-:W-:Y:S01]  /*07d0*/  IMAD.SHL.U32 R12, R12, 0x8, RZ ;  /* 0x000000080c0c7824 */ /* 0x000fe200078e00ff */
[----:B------:R-:W-:Y:S01]  /*07e0*/  CS2R R14, SRZ ;  /* 0x00000000000e7805 */ /* 0x000fe2000001ff00 */
[----:B--2---:R-:W-:Y:S01]  /*07f0*/  IMAD.WIDE R4, R11, 0x2, R4 ;  /* 0x000000020b047825 */ /* 0x004fe200078e0204 */
[----:B------:R-:W-:-:S02]  /*0800*/  LOP3.LUT R45, R8, R13, R10, 0xfe, !PT ;  /* 0x0000000d082d7212 */ /* 0x000fc400078efe0a */
[----:B------:R-:W-:Y:S02]  /*0810*/  CS2R R10, SRZ ;  /* 0x00000000000a7805 */ /* 0x000fe4000001ff00 */
[----:B------:R-:W-:Y:S01]  /*0820*/  LOP3.LUT R44, R8, R12, R9, 0xfe, !PT ;  /* 0x0000000c082c7212 */ /* 0x000fe200078efe09 */
[----:B------:R-:W-:Y:S01]  /*0830*/  IMAD.MOV.U32 R48, RZ, RZ, R4 ;  /* 0x000000ffff307224 */ /* 0x000fe200078e0004 */
[----:B------:R-:W-:Y:S01]  /*0840*/  LOP3.LUT R2, R3, R2, RZ, 0xfc, !PT ;  /* 0x0000000203027212 */ /* 0x000fe200078efcff */
[----:B------:R-:W-:Y:S01]  /*0850*/  IMAD.MOV.U32 R49, RZ, RZ, R5 ;  /* 0x000000ffff317224 */ /* 0x000fe200078e0005 */
[----:B------:R-:W-:Y:S01]  /*0860*/  CS2R R4, SRZ ;  /* 0x0000000000047805 */ /* 0x000fe2000001ff00 */
[----:B------:R-:W-:Y:S01]  /*0870*/  IMAD.MOV.U32 R3, RZ, RZ, -0x10 ;  /* 0xfffffff0ff037424 */ /* 0x000fe200078e00ff */
[----:B------:R-:W-:Y:S02]  /*0880*/  CS2R R8, SRZ ;  /* 0x0000000000087805 */ /* 0x000fe4000001ff00 */
[----:B------:R-:W-:-:S02]  /*0890*/  CS2R R12, SRZ ;  /* 0x00000000000c7805 */ /* 0x000fc4000001ff00 */
[----:B------:R-:W-:Y:S02]  /*08a0*/  LEA R46, R46, UR4, 0x1 ;  /* 0x000000042e2e7c11 */ /* 0x000fe4000f8e08ff */
[----:B------:R-:W-:Y:S02]  /*08b0*/  LEA R44, R44, UR5, 0x1 ;  /* 0x000000052c2c7c11 */ /* 0x000fe4000f8e08ff */
[----:B------:R-:W-:-:S07]  /*08c0*/  LEA R45, R45, UR4, 0x1 ;  /* 0x000000042d2d7c11 */ /* 0x000fce000f8e08ff */
.L_x_0:
[----:B------:R-:W2:Y:S01]  /*08d0*/  LDG.E.128 R36, desc[UR6][R50.64] ;  /* 0x0000000632247981 */ /* 0x000ea2000c1e1d00 */
[----:B------:R-:W-:Y:S06]  /*08e0*/  BAR.SYNC.DEFER_BLOCKING 0x0 ;  /* 0x0000000000007b1d */ /* 0x000fec0000010000 */
[----:B------:R-:W3:Y:S04]  /*08f0*/  LDG.E.128 R16, desc[UR6][R48.64] ;  /* 0x0000000630107981 */ /* 0x000ee8000c1e1d00 */
[----:B--2---:R-:W-:Y:S04]  /*0900*/  STS.128 [R46], R36 ;  /* 0x000000242e007388 */ /* 0x004fe80000000c00 */
[----:B---3--:R-:W-:Y:S01]  /*0910*/  STS.128 [R46+0x400], R16 ;  /* 0x000400102e007388 */ /* 0x008fe20000000c00 */
[----:B------:R-:W-:Y:S06]  /*0920*/  BAR.SYNC.DEFER_BLOCKING 0x0 ;  /* 0x0000000000007b1d */ /* 0x000fec0000010000 */
[----:B------:R-:W2:Y:S04]  /*0930*/  LDG.E.128 R28, desc[UR6][R50.64+0x20] ;  /* 0x00002006321c7981 */ /* 0x000ea8000c1e1d00 */
[----:B------:R-:W-:Y:S04]  /*0940*/  LDSM.16.M88.4 R16, [R45] ;  /* 0x000000002d10783b */ /* 0x000fe80000000200 */
[----:B------:R-:W1:Y:S04]  /*0950*/  LDSM.16.M88.4 R24, [R44] ;  /* 0x000000002c18783b */ /* 0x000e680000000200 */
[----:B------:R-:W3:Y:S01]  /*0960*/  LDSM.16.M88.4 R20, [R44+0x200] ;  /* 0x000200002c14783b */ /* 0x000ee20000000200 */
[----:B------:R-:W-:Y:S06]  /*0970*/  BAR.SYNC.DEFER_BLOCKING 0x0 ;  /* 0x0000000000007b1d */ /* 0x000fec0000010000 */
[----:B------:R-:W4:Y:S01]  /*0980*/  LDG.E.128 R40, desc[UR6][R48.64+0x20] ;  /* 0x0000200630287981 */ /* 0x000f22000c1e1d00 */
[----:B-1----:R-:W-:Y:S06]  /*0990*/  HMMA.16816.F32.BF16 R32, R16, R24, R32 ;  /* 0x000000181020723c */ /* 0x002fec0000041820 */
[----:B------:R-:W-:Y:S06]  /*09a0*/  HMMA.16816.F32.BF16 R4, R16, R26, R4 ;  /* 0x0000001a1004723c */ /* 0x000fec0000041804 */
[----:B---3--:R-:W-:Y:S06]  /*09b0*/  HMMA.16816.F32.BF16 R8, R16, R20, R8 ;  /* 0x000000141008723c */ /* 0x008fec0000041808 */
[----:B------:R-:W-:Y:S01]  /*09c0*/  HMMA.16816.F32.BF16 R12, R16, R22, R12 ;  /* 0x00000016100c723c */ /* 0x000fe2000004180c */
[----:B--2---:R-:W-:Y:S04]  /*09d0*/  STS.128 [R46], R28 ;  /* 0x0000001c2e007388 */ /* 0x004fe80000000c00 */
[----:B----4-:R1:W-:Y:S01]  /*09e0*/  STS.128 [R46+0x400], R40 ;  /* 0x000400282e007388 */ /* 0x0103e20000000c00 */
[----:B------:R-:W-:Y:S06]  /*09f0*/  BAR.SYNC.DEFER_BLOCKING 0x0 ;  /* 0x0000000000007b1d */ /* 0x000fec0000010000 */
[----:B------:R-:W2:Y:S04]  /*0a00*/  LDG.E.128 R36, desc[UR6][R50.64+0x40] ;  /* 0x0000400632247981 */ /* 0x000ea8000c1e1d00 */
[----:B------:R-:W-:Y:S04]  /*0a10*/  LDSM.16.M88.4 R16, [R45] ;  /* 0x000000002d10783b */ /* 0x000fe80000000200 */
[----:B------:R-:W3:Y:S04]  /*0a20*/  LDSM.16.M88.4 R24, [R44] ;  /* 0x000000002c18783b */ /* 0x000ee80000000200 */
[----:B------:R-:W4:Y:S01]  /*0a30*/  LDSM.16.M88.4 R20, [R44+0x200] ;  /* 0x000200002c14783b */ /* 0x000f220000000200 */
[----:B------:R-:W-:Y:S06]  /*0a40*/  BAR.SYNC.DEFER_BLOCKING 0x0 ;  /* 0x0000000000007b1d */ /* 0x000fec0000010000 */
[----:B-1----:R-:W5:Y:S01]  /*0a50*/  LDG.E.128 R40, desc[UR6][R48.64+0x40] ;  /* 0x0000400630287981 */ /* 0x002f62000c1e1d00 */
[----:B---3--:R-:W-:Y:S06]  /*0a60*/  HMMA.16816.F32.BF16 R32, R16, R24, R32 ;  /* 0x000000181020723c */ /* 0x008fec0000041820 */
[----:B------:R-:W-:Y:S06]  /*0a70*/  HMMA.16816.F32.BF16 R4, R16, R26, R4 ;  /* 0x0000001a1004723c */ /* 0x000fec0000041804 */
[----:B----4-:R-:W-:Y:S06]  /*0a80*/  HMMA.16816.F32.BF16 R8, R16, R20, R8 ;  /* 0x000000141008723c */ /* 0x010fec0000041808 */
[----:B------:R-:W-:Y:S01]  /*0a90*/  HMMA.16816.F32.BF16 R12, R16, R22, R12 ;  /* 0x00000016100c723c */ /* 0x000fe2000004180c */
[----:B--2---:R-:W-:Y:S04]  /*0aa0*/  STS.128 [R46], R36 ;  /* 0x000000242e007388 */ /* 0x004fe80000000c00 */
[----:B-----5:R1:W-:Y:S01]  /*0ab0*/  STS.128 [R46+0x400], R40 ;  /* 0x000400282e007388 */ /* 0x0203e20000000c00 */
        /* <DEDUP_REMOVED lines=89> */
[----:B--2---:R1:W-:Y:S04]  /*1050*/  STS.128 [R46], R28 ;  /* 0x0000001c2e007388 */ /* 0x0043e80000000c00 */
[----:B-----5:R-:W-:Y:S01]  /*1060*/  STS.128 [R46+0x400], R40 ;  /* 0x000400282e007388 */ /* 0x020fe20000000c00 */
        /* <DEDUP_REMOVED lines=12> */
[----:B-----5:R-:W-:Y:S01]  /*1130*/  STS.128 [R46+0x400], R28 ;  /* 0x0004001c2e007388 */ /* 0x020fe20000000c00 */
[----:B------:R-:W-:Y:S06]  /*1140*/  BAR.SYNC.DEFER_BLOCKING 0x0 ;  /* 0x0000000000007b1d */ /* 0x000fec0000010000 */
[----:B------:R-:W-:Y:S04]  /*1150*/  LDSM.16.M88.4 R12, [R45] ;  /* 0x000000002d0c783b */ /* 0x000fe80000000200 */
[----:B------:R-:W1:Y:S04]  /*1160*/  LDSM.16.M88.4 R40, [R44] ;  /* 0x000000002c28783b */ /* 0x000e680000000200 */
[----:B------:R-:W2:Y:S04]  /*1170*/  LDSM.16.M88.4 R36, [R44+0x200] ;  /* 0x000200002c24783b */ /* 0x000ea80000000200 */
[----:B------:R3:W4:Y:S01]  /*1180*/  LDG.E.128 R20, desc[UR6][R50.64+0x160] ;  /* 0x0001600632147981 */ /* 0x000722000c1e1d00 */
[----:B------:R-:W-:Y:S06]  /*1190*/  BAR.SYNC.DEFER_BLOCKING 0x0 ;  /* 0x0000000000007b1d */ /* 0x000fec0000010000 */
[----:B------:R5:W4:Y:S01]  /*11a0*/  LDG.E.128 R24, desc[UR6][R48.64+0x160] ;  /* 0x0001600630187981 */ /* 0x000b22000c1e1d00 */
[----:B-1----:R-:W-:Y:S06]  /*11b0*/  HMMA.16816.F32.BF16 R32, R12, R40, R32 ;  /* 0x000000280c20723c */ /* 0x002fec0000041820 */
[----:B------:R-:W-:Y:S06]  /*11c0*/  HMMA.16816.F32.BF16 R4, R12, R42, R4 ;  /* 0x0000002a0c04723c */ /* 0x000fec0000041804 */
[----:B--2---:R-:W-:Y:S06]  /*11d0*/  HMMA.16816.F32.BF16 R8, R12, R36, R8 ;  /* 0x000000240c08723c */ /* 0x004fec0000041808 */
[----:B------:R-:W-:Y:S01]  /*11e0*/  HMMA.16816.F32.BF16 R12, R12, R38, R16 ;  /* 0x000000260c0c723c */ /* 0x000fe20000041810 */
[----:B------:R-:W-:-:S05]  /*11f0*/  VIADD R3, R3, 0xc0 ;  /* 0x000000c003037836 */ /* 0x000fca0000000000 */
[----:B------:R-:W-:Y:S02]  /*1200*/  ISETP.GE.U32.AND P0, PT, R3, 0xbf0, PT ;  /* 0x00000bf00300780c */ /* 0x000fe40003f06070 */
[----:B---3--:R-:W-:Y:S02]  /*1210*/  IADD3 R50, P1, R50, 0x180, RZ ;  /* 0x0000018032327810 */ /* 0x008fe40007f3e0ff */
[----:B-----5:R-:W-:-:S03]  /*1220*/  IADD3 R48, P2, R48, 0x180, RZ ;  /* 0x0000018030307810 */ /* 0x020fc60007f5e0ff */
[----:B------:R-:W-:Y:S02]  /*1230*/  IMAD.X R51, RZ, RZ, R51, P1 ;  /* 0x000000ffff337224 */ /* 0x000fe400008e0633 */
[----:B------:R-:W-:Y:S01]  /*1240*/  IMAD.X R49, RZ, RZ, R49, P2 ;  /* 0x000000ffff317224 */ /* 0x000fe200010e0631 */
[----:B----4-:R-:W-:Y:S04]  /*1250*/  STS.128 [R46], R20 ;  /* 0x000000142e007388 */ /* 0x010fe80000000c00 */
[----:B------:R-:W-:Y:S01]  /*1260*/  STS.128 [R46+0x400], R24 ;  /* 0x000400182e007388 */ /* 0x000fe20000000c00 */
[----:B------:R-:W-:Y:S06]  /*1270*/  BAR.SYNC.DEFER_BLOCKING 0x0 ;  /* 0x0000000000007b1d */ /* 0x000fec0000010000 */
[----:B------:R-:W-:Y:S04]  /*1280*/  LDSM.16.M88.4 R16, [R45] ;  /* 0x000000002d10783b */ /* 0x000fe80000000200 */
[----:B------:R-:W1:Y:S04]  /*1290*/  LDSM.16.M88.4 R36, [R44] ;  /* 0x000000002c24783b */ /* 0x000e680000000200 */
[----:B------:R-:W2:Y:S01]  /*12a0*/  LDSM.16.M88.4 R28, [R44+0x200] ;  /* 0x000200002c1c783b */ /* 0x000ea20000000200 */
[----:B-1----:R-:W-:Y:S06]  /*12b0*/  HMMA.16816.F32.BF16 R32, R16, R36, R32 ;  /* 0x000000241020723c */ /* 0x002fec0000041820 */
[----:B------:R-:W-:Y:S06]  /*12c0*/  HMMA.16816.F32.BF16 R4, R16, R38, R4 ;  /* 0x000000261004723c */ /* 0x000fec0000041804 */
[----:B--2---:R-:W-:Y:S06]  /*12d0*/  HMMA.16816.F32.BF16 R8, R16, R28, R8 ;  /* 0x0000001c1008723c */ /* 0x004fec0000041808 */
[----:B------:R-:W-:Y:S01]  /*12e0*/  HMMA.16816.F32.BF16 R12, R16, R30, R12 ;  /* 0x0000001e100c723c */ /* 0x000fe2000004180c */
[----:B------:R-:W-:-:S08]  /*12f0*/  NOP ;  /* 0x0000000000007918 */ /* 0x000fd00000000000 */
[----:B------:R-:W-:-:S15]  /*1300*/  @!P0 BRA `(.L_x_0) ;  /* 0xfffffff400708947 */ /* 0x000fde000383ffff */
[----:B------:R-:W1:Y:S01]  /*1310*/  S2R R20, SR_TID.X ;  /* 0x0000000000147919 */ /* 0x000e620000002100 */
[----:B------:R-:W2:Y:S01]  /*1320*/  S2UR UR4, SR_CgaCtaId ;  /* 0x00000000000479c3 */ /* 0x000ea20000008800 */
[----:B------:R-:W-:Y:S01]  /*1330*/  UMOV UR5, 0x400 ;  /* 0x0000040000057882 */ /* 0x000fe20000000000 */
[----:B------:R-:W-:-:S06]  /*1340*/  F2FP.BF16.F32.PACK_AB R11, R11, R10 ;  /* 0x0000000a0b0b723e */ /* 0x000fcc00000010ff */
[----:B------:R-:W-:Y:S01]  /*1350*/  BAR.SYNC.DEFER_BLOCKING 0x0 ;  /* 0x0000000000007b1d */ /* 0x000fe20000010000 */
[----:B------:R-:W-:Y:S02]  /*1360*/  F2FP.BF16.F32.PACK_AB R33, R33, R32 ;  /* 0x000000202121723e */ /* 0x000fe400000010ff */
[----:B------:R-:W-:Y:S02]  /*1370*/  F2FP.BF16.F32.PACK_AB R35, R35, R34 ;  /* 0x000000222323723e */ /* 0x000fe400000010ff */
[----:B------:R-:W-:Y:S02]  /*1380*/  F2FP.BF16.F32.PACK_AB R19, R5, R4 ;  /* 0x000000040513723e */ /* 0x000fe400000010ff */
[----:B------:R-:W-:Y:S02]  /*1390*/  F2FP.BF16.F32.PACK_AB R21, R7, R6 ;  /* 0x000000060715723e */ /* 0x000fe400000010ff */
[----:B------:R-:W-:Y:S02]  /*13a0*/  F2FP.BF16.F32.PACK_AB R23, R9, R8 ;  /* 0x000000080917723e */ /* 0x000fe400000010ff */
[----:B------:R-:W-:Y:S01]  /*13b0*/  F2FP.BF16.F32.PACK_AB R13, R13, R12 ;  /* 0x0000000c0d0d723e */ /* 0x000fe200000010ff */
[----:B------:R-:W3:Y:S01]  /*13c0*/  LDC.64 R8, c[0x0][0x220] ;  /* 0x00008800ff087b82 */ /* 0x000ee20000000a00 */
[----:B------:R-:W-:Y:S01]  /*13d0*/  F2FP.BF16.F32.PACK_AB R15, R15, R14 ;  /* 0x0000000e0f0f723e */ /* 0x000fe200000010ff */
[----:B--2---:R-:W-:Y:S01]  /*13e0*/  UPRMT UR4, UR4, 0x654, UR5 ;  /* 0x0000065404047896 */ /* 0x004fe20008000005 */
[----:B-1----:R-:W-:-:S02]  /*13f0*/  SHF.R.U32.HI R3, RZ, 0x5, R20 ;  /* 0x00000005ff037819 */ /* 0x002fc40000011614 */
[C---:B------:R-:W-:Y:S02]  /*1400*/  LOP3.LUT R16, R20.reuse, 0x1f, RZ, 0xc0, !PT ;  /* 0x0000001f14107812 */ /* 0x040fe400078ec0ff */
[----:B------:R-:W-:Y:S02]  /*1410*/  LOP3.LUT R3, R3, 0x1, RZ, 0xc0, !PT ;  /* 0x0000000103037812 */ /* 0x000fe400078ec0ff */
[----:B------:R-:W-:Y:S02]  /*1420*/  SHF.R.U32.HI R16, RZ, 0x2, R16 ;  /* 0x00000002ff107819 */ /* 0x000fe40000011610 */
[----:B------:R-:W-:-:S03]  /*1430*/  LOP3.LUT R17, R20, 0x3, RZ, 0xc0, !PT ;  /* 0x0000000314117812 */ /* 0x000fc600078ec0ff */
[C-C-:B------:R-:W-:Y:S02]  /*1440*/  IMAD R18, R3.reuse, 0x10, R16.reuse ;  /* 0x0000001003127824 */ /* 0x140fe400078e0210 */
[----:B------:R-:W-:Y:S02]  /*1450*/  IMAD R16, R3, 0x8, R16 ;  /* 0x0000000803107824 */ /* 0x000fe400078e0210 */
[--C-:B------:R-:W-:Y:S02]  /*1460*/  IMAD R18, R18, 0x14, R17.reuse ;  /* 0x0000001412127824 */ /* 0x100fe400078e0211 */
[----:B------:R-:W-:-:S03]  /*1470*/  IMAD R3, R16, 0x5, R17 ;  /* 0x0000000510037824 */ /* 0x000fc600078e0211 */
[----:B------:R-:W-:Y:S01]  /*1480*/  LEA R10, R18, UR4, 0x2 ;  /* 0x00000004120a7c11 */ /* 0x000fe2000f8e10ff */
[----:B------:R-:W-:-:S04]  /*1490*/  IMAD.SHL.U32 R3, R3, 0x8, RZ ;  /* 0x0000000803037824 */ /* 0x000fc800078e00ff */
[----:B------:R-:W-:Y:S01]  /*14a0*/  STS [R10], R33 ;  /* 0x000000210a007388 */ /* 0x000fe20000000800 */
[----:B------:R-:W-:Y:S01]  /*14b0*/  LEA R12, R3, UR4, 0x1 ;  /* 0x00000004030c7c11 */ /* 0x000fe2000f8e08ff */
[----:B------:R-:W-:Y:S01]  /*14c0*/  IMAD.SHL.U32 R3, R20, 0x8, RZ ;  /* 0x0000000814037824 */ /* 0x000fe200078e00ff */
[----:B------:R-:W-:Y:S01]  /*14d0*/  ULDC UR4, c[0x0][0x228] ;  /* 0x00008a0000047ab9 */ /* 0x000fe20000000800 */
[----:B------:R-:W-:Y:S01]  /*14e0*/  STS [R10+0x280], R35 ;  /* 0x000280230a007388 */ /* 0x000fe20000000800 */
[----:B------:R-:W-:Y:S02]  /*14f0*/  UIADD3 UR4, UR4, 0x1000, URZ ;  /* 0x0000100004047890 */ /* 0x000fe4000fffe03f */
[----:B------:R-:W-:Y:S01]  /*1500*/  LOP3.LUT R3, R0, 0x18, R3, 0xf8, !PT ;  /* 0x0000001800037812 */ /* 0x000fe200078ef803 */
[----:B------:R-:W-:Y:S01]  /*1510*/  STS [R10+0x10], R19 ;  /* 0x000010130a007388 */ /* 0x000fe20000000800 */
[C---:B------:R-:W-:Y:S02]  /*1520*/  LOP3.LUT R0, R2.reuse, 0x10, RZ, 0xfc, !PT ;  /* 0x0000001002007812 */ /* 0x040fe400078efcff */
[----:B------:R-:W-:Y:S01]  /*1530*/  ISETP.GE.AND P0, PT, R3, 0xc00, PT ;  /* 0x00000c000300780c */ /* 0x000fe20003f06270 */
[----:B------:R-:W-:Y:S03]  /*1540*/  STS [R10+0x290], R21 ;  /* 0x000290150a007388 */ /* 0x000fe60000000800 */
[----:B------:R-:W-:Y:S01]  /*1550*/  ISETP.LT.AND P1, PT, R2, UR4, !P0 ;  /* 0x0000000402007c0c */ /* 0x000fe2000c721270 */
[----:B------:R-:W-:Y:S01]  /*1560*/  STS [R10+0x20], R23 ;  /* 0x000020170a007388 */ /* 0x000fe20000000800 */
[----:B------:R-:W-:-:S03]  /*1570*/  ISETP.LT.AND P0, PT, R0, UR4, !P0 ;  /* 0x0000000400007c0c */ /* 0x000fc6000c701270 */
[----:B------:R1:W-:Y:S04]  /*1580*/  STS [R10+0x2a0], R11 ;  /* 0x0002a00b0a007388 */ /* 0x0003e80000000800 */
[----:B------:R-:W-:Y:S04]  /*1590*/  STS [R10+0x30], R13 ;  /* 0x0000300d0a007388 */ /* 0x000fe80000000800 */
[----:B------:R-:W-:Y:S01]  /*15a0*/  STS [R10+0x2b0], R15 ;  /* 0x0002b00f0a007388 */ /* 0x000fe20000000800 */
[----:B-1----:R-:W-:Y:S01]  /*15b0*/  IMAD R11, R2, 0xc00, R3 ;  /* 0x00000c00020b7824 */ /* 0x002fe200078e0203 */
[----:B------:R-:W-:Y:S03]  /*15c0*/  BAR.SYNC.DEFER_BLOCKING 0x0 ;  /* 0x0000000000007b1d */ /* 0x000fe60000010000 */
[----:B---3--:R-:W-:-:S03]  /*15d0*/  IMAD.WIDE R2, R11, 0x2, R8 ;  /* 0x000000020b027825 */ /* 0x008fc600078e0208 */
[----:B------:R-:W1:Y:S04]  /*15e0*/  LDS.128 R4, [R12] ;  /* 0x000000000c047984 */ /* 0x000e680000000c00 */
[----:B-1----:R1:W-:Y:S01]  /*15f0*/  @P1 STG.E.128 desc[UR6][R2.64], R4 ;  /* 0x0000000402001986 */ /* 0x0023e2000c101d06 */
[----:B------:R-:W-:Y:S05]  /*1600*/  @!P0 EXIT ;  /* 0x000000000000894d */ /* 0x000fea0003800000 */
[----:B------:R-:W0:Y:S01]  /*1610*/  LDS.128 R12, [R12+0x500] ;  /* 0x000500000c0c7984 */ /* 0x000e220000000c00 */
[----:B------:R-:W-:-:S04]  /*1620*/  VIADD R11, R11, 0xc000 ;  /* 0x0000c0000b0b7836 */ /* 0x000fc80000000000 */
[----:B------:R-:W-:-:S05]  /*1630*/  IMAD.WIDE R8, R11, 0x2, R8 ;  /* 0x000000020b087825 */ /* 0x000fca00078e0208 */
[----:B0-----:R-:W-:Y:S01]  /*1640*/  STG.E.128 desc[UR6][R8.64], R12 ;  /* 0x0000000c08007986 */ /* 0x001fe2000c101d06 */
[----:B------:R-:W-:Y:S05]  /*1650*/  EXIT ;  /* 0x000000000000794d */ /* 0x000fea0003800000 */
.L_x_1:
[----:B------:R-:W-:-:S00]  /*1660*/  BRA `(.L_x_1) ;  /* 0xfffffffc00fc7947 */ /* 0x000fc0000383ffff */
[----:B------:R-:W-:-:S00]  /*1670*/  NOP ;  /* 0x0000000000007918 */ /* 0x000fc00000000000 */
        /* <DEDUP_REMOVED lines=8> */
.L_x_2:


//--------------------- .nv.shared.triton_mm      --------------------------
	.section	.nv.shared.triton_mm,"aw",@nobits
	.sectionflags	@""
	.align	16
	.zero		1024


//--------------------- .nv.constant0.triton_mm   --------------------------
	.section	.nv.constant0.triton_mm,"a",@progbits
	.sectionflags	@""
	.align	4
.nv.constant0.triton_mm:
	.zero		556
